//
// Generated by NVIDIA NVVM Compiler
//
// Compiler Build ID: CL-36424714
// Cuda compilation tools, release 13.0, V13.0.88
// Based on NVVM 20.0.0
//

.version 9.0
.target sm_100
.address_size 64

	// .globl	_Z17vector_add_kernelPfS_S_i

.visible .entry _Z17vector_add_kernelPfS_S_i(
	.param .u64 .ptr .align 1 _Z17vector_add_kernelPfS_S_i_param_0,
	.param .u64 .ptr .align 1 _Z17vector_add_kernelPfS_S_i_param_1,
	.param .u64 .ptr .align 1 _Z17vector_add_kernelPfS_S_i_param_2,
	.param .u32 _Z17vector_add_kernelPfS_S_i_param_3
)
{
	.reg .pred 	%p<2>;
	.reg .b32 	%r<6>;
	.reg .b32 	%f<4>;
	.reg .b64 	%rd<11>;

	ld.param.u64 	%rd1, [_Z17vector_add_kernelPfS_S_i_param_0];
	ld.param.u64 	%rd2, [_Z17vector_add_kernelPfS_S_i_param_1];
	ld.param.u64 	%rd3, [_Z17vector_add_kernelPfS_S_i_param_2];
	ld.param.u32 	%r2, [_Z17vector_add_kernelPfS_S_i_param_3];
	mov.u32 	%r3, %ctaid.x;
	mov.u32 	%r4, %ntid.x;
	mov.u32 	%r5, %tid.x;
	mad.lo.s32 	%r1, %r3, %r4, %r5;
	setp.ge.s32 	%p1, %r1, %r2;
	@%p1 bra 	$L__BB0_2;
	cvta.to.global.u64 	%rd4, %rd1;
	cvta.to.global.u64 	%rd5, %rd2;
	cvta.to.global.u64 	%rd6, %rd3;
	mul.wide.s32 	%rd7, %r1, 4;
	add.s64 	%rd8, %rd4, %rd7;
	ld.global.f32 	%f1, [%rd8];
	add.s64 	%rd9, %rd5, %rd7;
	ld.global.f32 	%f2, [%rd9];
	add.f32 	%f3, %f1, %f2;
	add.s64 	%rd10, %rd6, %rd7;
	st.global.f32 	[%rd10], %f3;
$L__BB0_2:
	ret;

}
	// .globl	_Z22vector_add_pack_kernelPfS_S_i
.visible .entry _Z22vector_add_pack_kernelPfS_S_i(
	.param .u64 .ptr .align 1 _Z22vector_add_pack_kernelPfS_S_i_param_0,
	.param .u64 .ptr .align 1 _Z22vector_add_pack_kernelPfS_S_i_param_1,
	.param .u64 .ptr .align 1 _Z22vector_add_pack_kernelPfS_S_i_param_2,
	.param .u32 _Z22vector_add_pack_kernelPfS_S_i_param_3
)
{
	.reg .pred 	%p<2>;
	.reg .b32 	%r<8>;
	.reg .b32 	%f<13>;
	.reg .b64 	%rd<11>;

	ld.param.u64 	%rd1, [_Z22vector_add_pack_kernelPfS_S_i_param_0];
	ld.param.u64 	%rd2, [_Z22vector_add_pack_kernelPfS_S_i_param_1];
	ld.param.u64 	%rd3, [_Z22vector_add_pack_kernelPfS_S_i_param_2];
	ld.param.u32 	%r2, [_Z22vector_add_pack_kernelPfS_S_i_param_3];
	mov.u32 	%r3, %ctaid.x;
	mov.u32 	%r4, %ntid.x;
	mov.u32 	%r5, %tid.x;
	mad.lo.s32 	%r6, %r3, %r4, %r5;
	shl.b32 	%r1, %r6, 2;
	setp.ge.s32 	%p1, %r1, %r2;
	@%p1 bra 	$L__BB1_2;
	cvta.to.global.u64 	%rd4, %rd1;
	cvta.to.global.u64 	%rd5, %rd2;
	cvta.to.global.u64 	%rd6, %rd3;
	shr.s32 	%r7, %r1, 2;
	mul.wide.s32 	%rd7, %r7, 16;
	add.s64 	%rd8, %rd4, %rd7;
	ld.global.v4.f32 	{%f1, %f2, %f3, %f4}, [%rd8];
	add.s64 	%rd9, %rd5, %rd7;
	ld.global.v4.f32 	{%f5, %f6, %f7, %f8}, [%rd9];
	add.f32 	%f9, %f1, %f5;
	add.f32 	%f10, %f2, %f6;
	add.f32 	%f11, %f3, %f7;
	add.f32 	%f12, %f4, %f8;
	add.s64 	%rd10, %rd6, %rd7;
	st.global.v4.f32 	[%rd10], {%f9, %f10, %f11, %f12};
$L__BB1_2:
	ret;

}


// ===== COMPILED SASS (sm_100) =====

	.target	sm_100

	.elftype	@"ET_EXEC"


//--------------------- .note.nv.tkinfo           --------------------------
	.section	.note.nv.tkinfo,"",@"SHT_NOTE"
	.sectionflags	@"SHF_NOTE_NV_TKINFO"
	.tkinfo
        /*0018*/ 	.word	0x00000002
        /*0030*/ 	.string	""
        /*0030*/ 	.string	"ptxas"
        /*0030*/ 	.string	"Cuda compilation tools, release 13.0, V13.0.88"
        /*0030*/ 	.string	"Build cuda_13.0.r13.0/compiler.36424714_0"
        /*0030*/ 	.string	"-arch sm_100 -m 64 "



//--------------------- .note.nv.cuinfo           --------------------------
	.section	.note.nv.cuinfo,"",@"SHT_NOTE"
	.sectionflags	@"SHF_NOTE_NV_CUINFO"
        /*0018*/ 	.short	0x0002
        /*001a*/ 	.short	0x0064
        /*001c*/ 	.short	0x0082
	.zero		2


//--------------------- .nv.info                  --------------------------
	.section	.nv.info,"",@"SHT_CUDA_INFO"
	.align	4


	//----- nvinfo : EIATTR_REGCOUNT
	.align		4
        /*0000*/ 	.byte	0x04, 0x2f
        /*0002*/ 	.short	(.L_1 - .L_0)
	.align		4
.L_0:
        /*0004*/ 	.word	index@(_Z17vector_add_kernelPfS_S_i)
        /*0008*/ 	.word	0x0000000c


	//----- nvinfo : EIATTR_FRAME_SIZE
	.align		4
.L_1:
        /*000c*/ 	.byte	0x04, 0x11
        /*000e*/ 	.short	(.L_3 - .L_2)
	.align		4
.L_2:
        /*0010*/ 	.word	index@(_Z17vector_add_kernelPfS_S_i)
        /*0014*/ 	.word	0x00000000


	//----- nvinfo : EIATTR_REGCOUNT
	.align		4
.L_3:
        /*0018*/ 	.byte	0x04, 0x2f
        /*001a*/ 	.short	(.L_5 - .L_4)
	.align		4
.L_4:
        /*001c*/ 	.word	index@(_Z22vector_add_pack_kernelPfS_S_i)
        /*0020*/ 	.word	0x00000016


	//----- nvinfo : EIATTR_FRAME_SIZE
	.align		4
.L_5:
        /*0024*/ 	.byte	0x04, 0x11
        /*0026*/ 	.short	(.L_7 - .L_6)
	.align		4
.L_6:
        /*0028*/ 	.word	index@(_Z22vector_add_pack_kernelPfS_S_i)
        /*002c*/ 	.word	0x00000000


	//----- nvinfo : EIATTR_MIN_STACK_SIZE
	.align		4
.L_7:
        /*0030*/ 	.byte	0x04, 0x12
        /*0032*/ 	.short	(.L_9 - .L_8)
	.align		4
.L_8:
        /*0034*/ 	.word	index@(_Z22vector_add_pack_kernelPfS_S_i)
        /*0038*/ 	.word	0x00000000


	//----- nvinfo : EIATTR_MIN_STACK_SIZE
	.align		4
.L_9:
        /*003c*/ 	.byte	0x04, 0x12
        /*003e*/ 	.short	(.L_11 - .L_10)
	.align		4
.L_10:
        /*0040*/ 	.word	index@(_Z17vector_add_kernelPfS_S_i)
        /*0044*/ 	.word	0x00000000
.L_11:


//--------------------- .nv.compat                --------------------------
	.section	.nv.compat,"",@"SHT_CUDA_COMPAT_INFO"
	.align	4
        /*0000*/ 	.byte	0x02, 0x09, 0x00, 0x00, 0x02, 0x02, 0x01, 0x00, 0x02, 0x05, 0x05, 0x00, 0x03, 0x07, 0x01, 0x01
        /*0010*/ 	.byte	0x02, 0x03, 0x00, 0x00, 0x02, 0x06, 0x01, 0x00, 0x04, 0x0b, 0x08, 0x00, 0x09, 0x00, 0x00, 0x00
        /*0020*/ 	.byte	0x00, 0x00, 0x00, 0x00


//--------------------- .nv.info._Z22vector_add_pack_kernelPfS_S_i --------------------------
	.section	.nv.info._Z22vector_add_pack_kernelPfS_S_i,"",@"SHT_CUDA_INFO"
	.sectionflags	@""
	.align	4


	//----- nvinfo : EIATTR_CUDA_API_VERSION
	.align		4
        /*0000*/ 	.byte	0x04, 0x37
        /*0002*/ 	.short	(.L_13 - .L_12)
.L_12:
        /*0004*/ 	.word	0x00000082


	//----- nvinfo : EIATTR_KPARAM_INFO
	.align		4
.L_13:
        /*0008*/ 	.byte	0x04, 0x17
        /*000a*/ 	.short	(.L_15 - .L_14)
.L_14:
        /*000c*/ 	.word	0x00000000
        /*0010*/ 	.short	0x0003
        /*0012*/ 	.short	0x0018
        /*0014*/ 	.byte	0x00, 0xf0, 0x11, 0x00


	//----- nvinfo : EIATTR_KPARAM_INFO
	.align		4
.L_15:
        /*0018*/ 	.byte	0x04, 0x17
        /*001a*/ 	.short	(.L_17 - .L_16)
.L_16:
        /*001c*/ 	.word	0x00000000
        /*0020*/ 	.short	0x0002
        /*0022*/ 	.short	0x0010
        /*0024*/ 	.byte	0x00, 0xf5, 0x21, 0x00


	//----- nvinfo : EIATTR_KPARAM_INFO
	.align		4
.L_17:
        /*0028*/ 	.byte	0x04, 0x17
        /*002a*/ 	.short	(.L_19 - .L_18)
.L_18:
        /*002c*/ 	.word	0x00000000
        /*0030*/ 	.short	0x0001
        /*0032*/ 	.short	0x0008
        /*0034*/ 	.byte	0x00, 0xf5, 0x21, 0x00


	//----- nvinfo : EIATTR_KPARAM_INFO
	.align		4
.L_19:
        /*0038*/ 	.byte	0x04, 0x17
        /*003a*/ 	.short	(.L_21 - .L_20)
.L_20:
        /*003c*/ 	.word	0x00000000
        /*0040*/ 	.short	0x0000
        /*0042*/ 	.short	0x0000
        /*0044*/ 	.byte	0x00, 0xf5, 0x21, 0x00


	//----- nvinfo : EIATTR_SPARSE_MMA_MASK
	.align		4
.L_21:
        /*0048*/ 	.byte	0x03, 0x50
        /*004a*/ 	.short	0x0000


	//----- nvinfo : EIATTR_MAXREG_COUNT
	.align		4
        /*004c*/ 	.byte	0x03, 0x1b
        /*004e*/ 	.short	0x00ff


	//----- nvinfo : EIATTR_MERCURY_ISA_VERSION
	.align		4
        /*0050*/ 	.byte	0x03, 0x5f
        /*0052*/ 	.short	0x0101


	//----- nvinfo : EIATTR_VRC_CTA_INIT_COUNT
	.align		4
        /*0054*/ 	.byte	0x02, 0x4a
	.zero		1
	.zero		1


	//----- nvinfo : EIATTR_EXIT_INSTR_OFFSETS
	.align		4
        /*0058*/ 	.byte	0x04, 0x1c
        /*005a*/ 	.short	(.L_23 - .L_22)


	//   ....[0]....
.L_22:
        /*005c*/ 	.word	0x00000080


	//   ....[1]....
        /*0060*/ 	.word	0x00000180


	//----- nvinfo : EIATTR_CBANK_PARAM_SIZE
	.align		4
.L_23:
        /*0064*/ 	.byte	0x03, 0x19
        /*0066*/ 	.short	0x001c


	//----- nvinfo : EIATTR_PARAM_CBANK
	.align		4
        /*0068*/ 	.byte	0x04, 0x0a
        /*006a*/ 	.short	(.L_25 - .L_24)
	.align		4
.L_24:
        /*006c*/ 	.word	index@(.nv.constant0._Z22vector_add_pack_kernelPfS_S_i)
        /*0070*/ 	.short	0x0380
        /*0072*/ 	.short	0x001c


	//----- nvinfo : EIATTR_SW_WAR
	.align		4
.L_25:
        /*0074*/ 	.byte	0x04, 0x36
        /*0076*/ 	.short	(.L_27 - .L_26)
.L_26:
        /*0078*/ 	.word	0x00000008
.L_27:


//--------------------- .nv.info._Z17vector_add_kernelPfS_S_i --------------------------
	.section	.nv.info._Z17vector_add_kernelPfS_S_i,"",@"SHT_CUDA_INFO"
	.sectionflags	@""
	.align	4


	//----- nvinfo : EIATTR_CUDA_API_VERSION
	.align		4
        /*0000*/ 	.byte	0x04, 0x37
        /*0002*/ 	.short	(.L_29 - .L_28)
.L_28:
        /*0004*/ 	.word	0x00000082


	//----- nvinfo : EIATTR_KPARAM_INFO
	.align		4
.L_29:
        /*0008*/ 	.byte	0x04, 0x17
        /*000a*/ 	.short	(.L_31 - .L_30)
.L_30:
        /*000c*/ 	.word	0x00000000
        /*0010*/ 	.short	0x0003
        /*0012*/ 	.short	0x0018
        /*0014*/ 	.byte	0x00, 0xf0, 0x11, 0x00


	//----- nvinfo : EIATTR_KPARAM_INFO
	.align		4
.L_31:
        /*0018*/ 	.byte	0x04, 0x17
        /*001a*/ 	.short	(.L_33 - .L_32)
.L_32:
        /*001c*/ 	.word	0x00000000
        /*0020*/ 	.short	0x0002
        /*0022*/ 	.short	0x0010
        /*0024*/ 	.byte	0x00, 0xf5, 0x21, 0x00


	//----- nvinfo : EIATTR_KPARAM_INFO
	.align		4
.L_33:
        /*0028*/ 	.byte	0x04, 0x17
        /*002a*/ 	.short	(.L_35 - .L_34)
.L_34:
        /*002c*/ 	.word	0x00000000
        /*0030*/ 	.short	0x0001
        /*0032*/ 	.short	0x0008
        /*0034*/ 	.byte	0x00, 0xf5, 0x21, 0x00


	//----- nvinfo : EIATTR_KPARAM_INFO
	.align		4
.L_35:
        /*0038*/ 	.byte	0x04, 0x17
        /*003a*/ 	.short	(.L_37 - .L_36)
.L_36:
        /*003c*/ 	.word	0x00000000
        /*0040*/ 	.short	0x0000
        /*0042*/ 	.short	0x0000
        /*0044*/ 	.byte	0x00, 0xf5, 0x21, 0x00


	//----- nvinfo : EIATTR_SPARSE_MMA_MASK
	.align		4
.L_37:
        /*0048*/ 	.byte	0x03, 0x50
        /*004a*/ 	.short	0x0000


	//----- nvinfo : EIATTR_MAXREG_COUNT
	.align		4
        /*004c*/ 	.byte	0x03, 0x1b
        /*004e*/ 	.short	0x00ff


	//----- nvinfo : EIATTR_MERCURY_ISA_VERSION
	.align		4
        /*0050*/ 	.byte	0x03, 0x5f
        /*0052*/ 	.short	0x0101


	//----- nvinfo : EIATTR_VRC_CTA_INIT_COUNT
	.align		4
        /*0054*/ 	.byte	0x02, 0x4a
	.zero		1
	.zero		1


	//----- nvinfo : EIATTR_EXIT_INSTR_OFFSETS
	.align		4
        /*0058*/ 	.byte	0x04, 0x1c
        /*005a*/ 	.short	(.L_39 - .L_38)


	//   ....[0]....
.L_38:
        /*005c*/ 	.word	0x00000070


	//   ....[1]....
        /*0060*/ 	.word	0x00000130


	//----- nvinfo : EIATTR_CBANK_PARAM_SIZE
	.align		4
.L_39:
        /*0064*/ 	.byte	0x03, 0x19
        /*0066*/ 	.short	0x001c


	//----- nvinfo : EIATTR_PARAM_CBANK
	.align		4
        /*0068*/ 	.byte	0x04, 0x0a
        /*006a*/ 	.short	(.L_41 - .L_40)
	.align		4
.L_40:
        /*006c*/ 	.word	index@(.nv.constant0._Z17vector_add_kernelPfS_S_i)
        /*0070*/ 	.short	0x0380
        /*0072*/ 	.short	0x001c


	//----- nvinfo : EIATTR_SW_WAR
	.align		4
.L_41:
        /*0074*/ 	.byte	0x04, 0x36
        /*0076*/ 	.short	(.L_43 - .L_42)
.L_42:
        /*0078*/ 	.word	0x00000008
.L_43:


//--------------------- .nv.callgraph             --------------------------
	.section	.nv.callgraph,"",@"SHT_CUDA_CALLGRAPH"
	.align	4
	.sectionentsize	8
	.align		4
        /*0000*/ 	.word	0x00000000
	.align		4
        /*0004*/ 	.word	0xffffffff
	.align		4
        /*0008*/ 	.word	0x00000000
	.align		4
        /*000c*/ 	.word	0xfffffffe
	.align		4
        /*0010*/ 	.word	0x00000000
	.align		4
        /*0014*/ 	.word	0xfffffffd
	.align		4
        /*0018*/ 	.word	0x00000000
	.align		4
        /*001c*/ 	.word	0xfffffffc


//--------------------- .text._Z22vector_add_pack_kernelPfS_S_i --------------------------
	.section	.text._Z22vector_add_pack_kernelPfS_S_i,"ax",@progbits
	.align	128
        .global         _Z22vector_add_pack_kernelPfS_S_i
        .type           _Z22vector_add_pack_kernelPfS_S_i,@function
        .size           _Z22vector_add_pack_kernelPfS_S_i,(.L_x_2 - _Z22vector_add_pack_kernelPfS_S_i)
        .other          _Z22vector_add_pack_kernelPfS_S_i,@"STO_CUDA_ENTRY STV_DEFAULT"
_Z22vector_add_pack_kernelPfS_S_i:
.text._Z22vector_add_pack_kernelPfS_S_i:
[----:B------:R-:W-:Y:S01]  /*0000*/  LDC R1, c[0x0][0x37c] ;  /* 0x0000df00ff017b82 */ /* 0x000fe20000000800 */
[----:B------:R-:W0:Y:S07]  /*0010*/  S2R R3, SR_TID.X ;  /* 0x0000000000037919 */ /* 0x000e2e0000002100 */
[----:B------:R-:W0:Y:S01]  /*0020*/  S2UR UR4, SR_CTAID.X ;  /* 0x00000000000479c3 */ /* 0x000e220000002500 */
[----:B------:R-:W1:Y:S07]  /*0030*/  LDCU UR5, c[0x0][0x398] ;  /* 0x00007300ff0577ac */ /* 0x000e6e0008000800 */
[----:B------:R-:W0:Y:S02]  /*0040*/  LDC R0, c[0x0][0x360] ;  /* 0x0000d800ff007b82 */ /* 0x000e240000000800 */
[----:B0-----:R-:W-:-:S05]  /*0050*/  IMAD R0, R0, UR4, R3 ;  /* 0x0000000400007c24 */ /* 0x001fca000f8e0203 */
[----:B------:R-:W-:-:S04]  /*0060*/  SHF.L.U32 R0, R0, 0x2, RZ ;  /* 0x0000000200007819 */ /* 0x000fc800000006ff */
[----:B-1----:R-:W-:-:S13]  /*0070*/  ISETP.GE.AND P0, PT, R0, UR5, PT ;  /* 0x0000000500007c0c */ /* 0x002fda000bf06270 */
[----:B------:R-:W-:Y:S05]  /*0080*/  @P0 EXIT ;  /* 0x000000000000094d */ /* 0x000fea0003800000 */
[----:B------:R-:W0:Y:S01]  /*0090*/  LDC.64 R2, c[0x0][0x380] ;  /* 0x0000e000ff027b82 */ /* 0x000e220000000a00 */
[----:B------:R-:W1:Y:S01]  /*00a0*/  LDCU.64 UR4, c[0x0][0x358] ;  /* 0x00006b00ff0477ac */ /* 0x000e620008000a00 */
[----:B------:R-:W-:-:S06]  /*00b0*/  SHF.R.S32.HI R9, RZ, 0x2, R0 ;  /* 0x00000002ff097819 */ /* 0x000fcc0000011400 */
[----:B------:R-:W2:Y:S08]  /*00c0*/  LDC.64 R4, c[0x0][0x388] ;  /* 0x0000e200ff047b82 */ /* 0x000eb00000000a00 */
[----:B------:R-:W3:Y:S01]  /*00d0*/  LDC.64 R6, c[0x0][0x390] ;  /* 0x0000e400ff067b82 */ /* 0x000ee20000000a00 */
[----:B0-----:R-:W-:-:S05]  /*00e0*/  IMAD.WIDE R2, R9, 0x10, R2 ;  /* 0x0000001009027825 */ /* 0x001fca00078e0202 */
[----:B-1----:R-:W4:Y:S01]  /*00f0*/  LDG.E.128 R12, desc[UR4][R2.64] ;  /* 0x00000004020c7981 */ /* 0x002f22000c1e1d00 */
[----:B--2---:R-:W-:-:S05]  /*0100*/  IMAD.WIDE R4, R9, 0x10, R4 ;  /* 0x0000001009047825 */ /* 0x004fca00078e0204 */
[----:B------:R-:W4:Y:S01]  /*0110*/  LDG.E.128 R16, desc[UR4][R4.64] ;  /* 0x0000000404107981 */ /* 0x000f22000c1e1d00 */
[----:B---3--:R-:W-:-:S04]  /*0120*/  IMAD.WIDE R6, R9, 0x10, R6 ;  /* 0x0000001009067825 */ /* 0x008fc800078e0206 */
[----:B----4-:R-:W-:Y:S01]  /*0130*/  FADD R12, R12, R16 ;  /* 0x000000100c0c7221 */ /* 0x010fe20000000000 */
[----:B------:R-:W-:Y:S01]  /*0140*/  FADD R13, R13, R17 ;  /* 0x000000110d0d7221 */ /* 0x000fe20000000000 */
[----:B------:R-:W-:Y:S01]  /*0150*/  FADD R14, R14, R18 ;  /* 0x000000120e0e7221 */ /* 0x000fe20000000000 */
[----:B------:R-:W-:-:S05]  /*0160*/  FADD R15, R15, R19 ;  /* 0x000000130f0f7221 */ /* 0x000fca0000000000 */
[----:B------:R-:W-:Y:S01]  /*0170*/  STG.E.128 desc[UR4][R6.64], R12 ;  /* 0x0000000c06007986 */ /* 0x000fe2000c101d04 */
[----:B------:R-:W-:Y:S05]  /*0180*/  EXIT ;  /* 0x000000000000794d */ /* 0x000fea0003800000 */
.L_x_0:
[----:B------:R-:W-:-:S00]  /*0190*/  BRA `(.L_x_0) ;  /* 0xfffffffc00fc7947 */ /* 0x000fc0000383ffff */
[----:B------:R-:W-:-:S00]  /*01a0*/  NOP ;  /* 0x0000000000007918 */ /* 0x000fc00000000000 */
        /* <DEDUP_REMOVED lines=13> */
.L_x_2:


//--------------------- .text._Z17vector_add_kernelPfS_S_i --------------------------
	.section	.text._Z17vector_add_kernelPfS_S_i,"ax",@progbits
	.align	128
        .global         _Z17vector_add_kernelPfS_S_i
        .type           _Z17vector_add_kernelPfS_S_i,@function
        .size           _Z17vector_add_kernelPfS_S_i,(.L_x_3 - _Z17vector_add_kernelPfS_S_i)
        .other          _Z17vector_add_kernelPfS_S_i,@"STO_CUDA_ENTRY STV_DEFAULT"
_Z17vector_add_kernelPfS_S_i:
.text._Z17vector_add_kernelPfS_S_i:
[----:B------:R-:W-:Y:S01]  /*0000*/  LDC R1, c[0x0][0x37c] ;  /* 0x0000df00ff017b82 */ /* 0x000fe20000000800 */
[----:B------:R-:W0:Y:S07]  /*0010*/  S2R R0, SR_TID.X ;  /* 0x0000000000007919 */ /* 0x000e2e0000002100 */
[----:B------:R-:W0:Y:S01]  /*0020*/  S2UR UR4, SR_CTAID.X ;  /* 0x00000000000479c3 */ /* 0x000e220000002500 */
[----:B------:R-:W1:Y:S07]  /*0030*/  LDCU UR5, c[0x0][0x398] ;  /* 0x00007300ff0577ac */ /* 0x000e6e0008000800 */
[----:B------:R-:W0:Y:S02]  /*0040*/  LDC R9, c[0x0][0x360] ;  /* 0x0000d800ff097b82 */ /* 0x000e240000000800 */
[----:B0-----:R-:W-:-:S05]  /*0050*/  IMAD R9, R9, UR4, R0 ;  /* 0x0000000409097c24 */ /* 0x001fca000f8e0200 */
[----:B-1----:R-:W-:-:S13]  /*0060*/  ISETP.GE.AND P0, PT, R9, UR5, PT ;  /* 0x0000000509007c0c */ /* 0x002fda000bf06270 */
[----:B------:R-:W-:Y:S05]  /*0070*/  @P0 EXIT ;  /* 0x000000000000094d */ /* 0x000fea0003800000 */
[----:B------:R-:W0:Y:S01]  /*0080*/  LDC.64 R2, c[0x0][0x380] ;  /* 0x0000e000ff027b82 */ /* 0x000e220000000a00 */
[----:B------:R-:W1:Y:S07]  /*0090*/  LDCU.64 UR4, c[0x0][0x358] ;  /* 0x00006b00ff0477ac */ /* 0x000e6e0008000a00 */
[----:B------:R-:W2:Y:S08]  /*00a0*/  LDC.64 R4, c[0x0][0x388] ;  /* 0x0000e200ff047b82 */ /* 0x000eb00000000a00 */
[----:B------:R-:W3:Y:S01]  /*00b0*/  LDC.64 R6, c[0x0][0x390] ;  /* 0x0000e400ff067b82 */ /* 0x000ee20000000a00 */
[----:B0-----:R-:W-:-:S06]  /*00c0*/  IMAD.WIDE R2, R9, 0x4, R2 ;  /* 0x0000000409027825 */ /* 0x001fcc00078e0202 */
[----:B-1----:R-:W4:Y:S01]  /*00d0*/  LDG.E R2, desc[UR4][R2.64] ;  /* 0x0000000402027981 */ /* 0x002f22000c1e1900 */
[----:B--2---:R-:W-:-:S06]  /*00e0*/  IMAD.WIDE R4, R9, 0x4, R4 ;  /* 0x0000000409047825 */ /* 0x004fcc00078e0204 */
[----:B------:R-:W4:Y:S01]  /*00f0*/  LDG.E R5, desc[UR4][R4.64] ;  /* 0x0000000404057981 */ /* 0x000f22000c1e1900 */
[----:B---3--:R-:W-:-:S04]  /*0100*/  IMAD.WIDE R6, R9, 0x4, R6 ;  /* 0x0000000409067825 */ /* 0x008fc800078e0206 */
[----:B----4-:R-:W-:-:S05]  /*0110*/  FADD R9, R2, R5 ;  /* 0x0000000502097221 */ /* 0x010fca0000000000 */
[----:B------:R-:W-:Y:S01]  /*0120*/  STG.E desc[UR4][R6.64], R9 ;  /* 0x0000000906007986 */ /* 0x000fe2000c101904 */
[----:B------:R-:W-:Y:S05]  /*0130*/  EXIT ;  /* 0x000000000000794d */ /* 0x000fea0003800000 */
.L_x_1:
        /* <DEDUP_REMOVED lines=12> */
.L_x_3:


//--------------------- .nv.shared.reserved.0     --------------------------
	.section	.nv.shared.reserved.0,"aw",@nobits
	.weak		__nv_reservedSMEM_offset_0_alias
	.size		__nv_reservedSMEM_offset_0_alias, 0, 64
	.other		__nv_reservedSMEM_offset_0_alias,@"STO_CUDA_RESERVED_SHARED STV_DEFAULT"
__nv_reservedSMEM_offset_0_alias:
	.zero		0
	.zero		64


//--------------------- .nv.constant0._Z22vector_add_pack_kernelPfS_S_i --------------------------
	.section	.nv.constant0._Z22vector_add_pack_kernelPfS_S_i,"a",@progbits
	.sectionflags	@""
	.align	4
.nv.constant0._Z22vector_add_pack_kernelPfS_S_i:
	.zero		924


//--------------------- .nv.constant0._Z17vector_add_kernelPfS_S_i --------------------------
	.section	.nv.constant0._Z17vector_add_kernelPfS_S_i,"a",@progbits
	.sectionflags	@""
	.align	4
.nv.constant0._Z17vector_add_kernelPfS_S_i:
	.zero		924


//--------------------- SYMBOLS --------------------------

	.type		.nv.reservedSmem.offset0,@object
	.size		.nv.reservedSmem.offset0,0x4
